//
// Generated by NVIDIA NVVM Compiler
//
// Compiler Build ID: CL-36424714
// Cuda compilation tools, release 13.0, V13.0.88
// Based on NVVM 20.0.0
//

.version 9.0
.target sm_100
.address_size 64

	// .globl	_Z8gpu_loopv
.extern .func  (.param .b32 func_retval0) vprintf
(
	.param .b64 vprintf_param_0,
	.param .b64 vprintf_param_1
)
;
.global .align 1 .b8 $str[34] = {71, 80, 85, 58, 58, 84, 104, 105, 115, 32, 105, 115, 32, 105, 116, 101, 114, 97, 116, 105, 111, 110, 32, 110, 117, 109, 98, 101, 114, 32, 37, 100, 10};

.visible .entry _Z8gpu_loopv()
{
	.local .align 8 .b8 	__local_depot0[8];
	.reg .b64 	%SP;
	.reg .b64 	%SPL;
	.reg .b32 	%r<4>;
	.reg .b64 	%rd<5>;

	mov.u64 	%SPL, __local_depot0;
	cvta.local.u64 	%SP, %SPL;
	add.u64 	%rd1, %SP, 0;
	add.u64 	%rd2, %SPL, 0;
	mov.u32 	%r1, %tid.x;
	st.local.u32 	[%rd2], %r1;
	mov.u64 	%rd3, $str;
	cvta.global.u64 	%rd4, %rd3;
	{ // callseq 0, 0
	.param .b64 param0;
	st.param.b64 	[param0], %rd4;
	.param .b64 param1;
	st.param.b64 	[param1], %rd1;
	.param .b32 retval0;
	call.uni (retval0), 
	vprintf, 
	(
	param0, 
	param1
	);
	ld.param.b32 	%r2, [retval0];
	} // callseq 0
	ret;

}


// ===== COMPILED SASS (sm_100) =====

	.target	sm_100

	.elftype	@"ET_EXEC"


//--------------------- .note.nv.tkinfo           --------------------------
	.section	.note.nv.tkinfo,"",@"SHT_NOTE"
	.sectionflags	@"SHF_NOTE_NV_TKINFO"
	.tkinfo
        /*0018*/ 	.word	0x00000002
        /*0030*/ 	.string	""
        /*0030*/ 	.string	"ptxas"
        /*0030*/ 	.string	"Cuda compilation tools, release 13.0, V13.0.88"
        /*0030*/ 	.string	"Build cuda_13.0.r13.0/compiler.36424714_0"
        /*0030*/ 	.string	"-arch sm_100 -m 64 "



//--------------------- .note.nv.cuinfo           --------------------------
	.section	.note.nv.cuinfo,"",@"SHT_NOTE"
	.sectionflags	@"SHF_NOTE_NV_CUINFO"
        /*0018*/ 	.short	0x0002
        /*001a*/ 	.short	0x0064
        /*001c*/ 	.short	0x0082
	.zero		2


//--------------------- .nv.info                  --------------------------
	.section	.nv.info,"",@"SHT_CUDA_INFO"
	.align	4


	//----- nvinfo : EIATTR_REGCOUNT
	.align		4
        /*0000*/ 	.byte	0x04, 0x2f
        /*0002*/ 	.short	(.L_2 - .L_1)
	.align		4
.L_1:
        /*0004*/ 	.word	index@(_Z8gpu_loopv)
        /*0008*/ 	.word	0x00000018


	//----- nvinfo : EIATTR_FRAME_SIZE
	.align		4
.L_2:
        /*000c*/ 	.byte	0x04, 0x11
        /*000e*/ 	.short	(.L_4 - .L_3)
	.align		4
.L_3:
        /*0010*/ 	.word	index@(_Z8gpu_loopv)
        /*0014*/ 	.word	0x00000008


	//----- nvinfo : EIATTR_MIN_STACK_SIZE
	.align		4
.L_4:
        /*0018*/ 	.byte	0x04, 0x12
        /*001a*/ 	.short	(.L_6 - .L_5)
	.align		4
.L_5:
        /*001c*/ 	.word	index@(_Z8gpu_loopv)
        /*0020*/ 	.word	0x00000008
.L_6:


//--------------------- .nv.compat                --------------------------
	.section	.nv.compat,"",@"SHT_CUDA_COMPAT_INFO"
	.align	4
        /*0000*/ 	.byte	0x02, 0x09, 0x00, 0x00, 0x02, 0x02, 0x01, 0x00, 0x02, 0x05, 0x05, 0x00, 0x03, 0x07, 0x01, 0x01
        /*0010*/ 	.byte	0x02, 0x03, 0x00, 0x00, 0x02, 0x06, 0x01, 0x00, 0x04, 0x0b, 0x08, 0x00, 0x09, 0x00, 0x00, 0x00
        /*0020*/ 	.byte	0x00, 0x00, 0x00, 0x00


//--------------------- .nv.info._Z8gpu_loopv     --------------------------
	.section	.nv.info._Z8gpu_loopv,"",@"SHT_CUDA_INFO"
	.sectionflags	@""
	.align	4


	//----- nvinfo : EIATTR_CUDA_API_VERSION
	.align		4
        /*0000*/ 	.byte	0x04, 0x37
        /*0002*/ 	.short	(.L_8 - .L_7)
.L_7:
        /*0004*/ 	.word	0x00000082


	//----- nvinfo : EIATTR_SPARSE_MMA_MASK
	.align		4
.L_8:
        /*0008*/ 	.byte	0x03, 0x50
        /*000a*/ 	.short	0x0000


	//----- nvinfo : EIATTR_MAXREG_COUNT
	.align		4
        /*000c*/ 	.byte	0x03, 0x1b
        /*000e*/ 	.short	0x00ff


	//----- nvinfo : EIATTR_EXTERNS
	.align		4
        /*0010*/ 	.byte	0x04, 0x0f
        /*0012*/ 	.short	(.L_10 - .L_9)


	//   ....[0]....
	.align		4
.L_9:
        /*0014*/ 	.word	index@(vprintf)


	//----- nvinfo : EIATTR_MERCURY_ISA_VERSION
	.align		4
.L_10:
        /*0018*/ 	.byte	0x03, 0x5f
        /*001a*/ 	.short	0x0101


	//----- nvinfo : EIATTR_VRC_CTA_INIT_COUNT
	.align		4
        /*001c*/ 	.byte	0x02, 0x4a
	.zero		1
	.zero		1


	//----- nvinfo : EIATTR_SYSCALL_OFFSETS
	.align		4
        /*0020*/ 	.byte	0x04, 0x46
        /*0022*/ 	.short	(.L_12 - .L_11)


	//   ....[0]....
.L_11:
        /*0024*/ 	.word	0x000000e0


	//----- nvinfo : EIATTR_EXIT_INSTR_OFFSETS
	.align		4
.L_12:
        /*0028*/ 	.byte	0x04, 0x1c
        /*002a*/ 	.short	(.L_14 - .L_13)


	//   ....[0]....
.L_13:
        /*002c*/ 	.word	0x000000f0


	//----- nvinfo : EIATTR_SW_WAR
	.align		4
.L_14:
        /*0030*/ 	.byte	0x04, 0x36
        /*0032*/ 	.short	(.L_16 - .L_15)
.L_15:
        /*0034*/ 	.word	0x00000008
.L_16:


//--------------------- .nv.callgraph             --------------------------
	.section	.nv.callgraph,"",@"SHT_CUDA_CALLGRAPH"
	.align	4
	.sectionentsize	8
	.align		4
        /*0000*/ 	.word	0x00000000
	.align		4
        /*0004*/ 	.word	0xffffffff
	.align		4
        /*0008*/ 	.word	index@(_Z8gpu_loopv)
	.align		4
        /*000c*/ 	.word	index@(vprintf)
	.align		4
        /*0010*/ 	.word	0x00000000
	.align		4
        /*0014*/ 	.word	0xfffffffe
	.align		4
        /*0018*/ 	.word	0x00000000
	.align		4
        /*001c*/ 	.word	0xfffffffd
	.align		4
        /*0020*/ 	.word	0x00000000
	.align		4
        /*0024*/ 	.word	0xfffffffc


//--------------------- .nv.constant4             --------------------------
	.section	.nv.constant4,"a",@progbits
	.align	8
	.align		8
.nv.constant4:
        /*0000*/ 	.dword	vprintf
	.align		8
        /*0008*/ 	.dword	$str


//--------------------- .text._Z8gpu_loopv        --------------------------
	.section	.text._Z8gpu_loopv,"ax",@progbits
	.align	128
        .global         _Z8gpu_loopv
        .type           _Z8gpu_loopv,@function
        .size           _Z8gpu_loopv,(.L_x_2 - _Z8gpu_loopv)
        .other          _Z8gpu_loopv,@"STO_CUDA_ENTRY STV_DEFAULT"
_Z8gpu_loopv:
.text._Z8gpu_loopv:
[----:B------:R-:W0:Y:S01]  /*0000*/  LDC R1, c[0x0][0x37c] ;  /* 0x0000df00ff017b82 */ /* 0x000e220000000800 */
[----:B------:R-:W1:Y:S01]  /*0010*/  S2R R8, SR_TID.X ;  /* 0x0000000000087919 */ /* 0x000e620000002100 */
[----:B0-----:R-:W-:Y:S01]  /*0020*/  VIADD R1, R1, 0xfffffff8 ;  /* 0xfffffff801017836 */ /* 0x001fe20000000000 */
[----:B------:R-:W-:Y:S01]  /*0030*/  MOV R0, 0x0 ;  /* 0x0000000000007802 */ /* 0x000fe20000000f00 */
[----:B------:R-:W0:Y:S04]  /*0040*/  LDCU UR4, c[0x0][0x2f8] ;  /* 0x00005f00ff0477ac */ /* 0x000e280008000800 */
[----:B------:R2:W3:Y:S01]  /*0050*/  LDC.64 R2, c[0x4][R0] ;  /* 0x0100000000027b82 */ /* 0x0004e20000000a00 */
[----:B------:R-:W4:Y:S01]  /*0060*/  LDCU.64 UR6, c[0x4][0x8] ;  /* 0x01000100ff0677ac */ /* 0x000f220008000a00 */
[----:B------:R-:W5:Y:S01]  /*0070*/  LDCU UR5, c[0x0][0x2fc] ;  /* 0x00005f80ff0577ac */ /* 0x000f620008000800 */
[----:B0-----:R-:W-:Y:S01]  /*0080*/  IADD3 R6, P0, PT, R1, UR4, RZ ;  /* 0x0000000401067c10 */ /* 0x001fe2000ff1e0ff */
[----:B----4-:R-:W-:Y:S01]  /*0090*/  IMAD.U32 R4, RZ, RZ, UR6 ;  /* 0x00000006ff047e24 */ /* 0x010fe2000f8e00ff */
[----:B------:R-:W-:-:S03]  /*00a0*/  MOV R5, UR7 ;  /* 0x0000000700057c02 */ /* 0x000fc60008000f00 */
[----:B-----5:R-:W-:Y:S01]  /*00b0*/  IMAD.X R7, RZ, RZ, UR5, P0 ;  /* 0x00000005ff077e24 */ /* 0x020fe200080e06ff */
[----:B-1----:R2:W-:Y:S07]  /*00c0*/  STL [R1], R8 ;  /* 0x0000000801007387 */ /* 0x0025ee0000100800 */
[----:B------:R-:W-:-:S07]  /*00d0*/  LEPC R20, `(.L_x_0) ;  /* 0x000000001014794e */ /* 0x000fce0000000000 */
[----:B--23--:R-:W-:Y:S05]  /*00e0*/  CALL.ABS.NOINC R2 ;  /* 0x0000000002007343 */ /* 0x00cfea0003c00000 */
.L_x_0:
[----:B------:R-:W-:Y:S05]  /*00f0*/  EXIT ;  /* 0x000000000000794d */ /* 0x000fea0003800000 */
.L_x_1:
[----:B------:R-:W-:-:S00]  /*0100*/  BRA `(.L_x_1) ;  /* 0xfffffffc00fc7947 */ /* 0x000fc0000383ffff */
[----:B------:R-:W-:-:S00]  /*0110*/  NOP ;  /* 0x0000000000007918 */ /* 0x000fc00000000000 */
        /* <DEDUP_REMOVED lines=14> */
.L_x_2:


//--------------------- .nv.global.init           --------------------------
	.section	.nv.global.init,"aw",@progbits
.nv.global.init:
	.type		$str,@object
	.size		$str,(.L_0 - $str)
$str:
        /*0000*/ 	.byte	0x47, 0x50, 0x55, 0x3a, 0x3a, 0x54, 0x68, 0x69, 0x73, 0x20, 0x69, 0x73, 0x20, 0x69, 0x74, 0x65
        /*0010*/ 	.byte	0x72, 0x61, 0x74, 0x69, 0x6f, 0x6e, 0x20, 0x6e, 0x75, 0x6d, 0x62, 0x65, 0x72, 0x20, 0x25, 0x64
        /*0020*/ 	.byte	0x0a, 0x00
.L_0:


//--------------------- .nv.shared.reserved.0     --------------------------
	.section	.nv.shared.reserved.0,"aw",@nobits
	.weak		__nv_reservedSMEM_offset_0_alias
	.size		__nv_reservedSMEM_offset_0_alias, 0, 64
	.other		__nv_reservedSMEM_offset_0_alias,@"STO_CUDA_RESERVED_SHARED STV_DEFAULT"
__nv_reservedSMEM_offset_0_alias:
	.zero		0
	.zero		64


//--------------------- .nv.constant0._Z8gpu_loopv --------------------------
	.section	.nv.constant0._Z8gpu_loopv,"a",@progbits
	.sectionflags	@""
	.align	4
.nv.constant0._Z8gpu_loopv:
	.zero		896


//--------------------- SYMBOLS --------------------------

	.type		.nv.reservedSmem.offset0,@object
	.size		.nv.reservedSmem.offset0,0x4
	.type		vprintf,@function
